	.headerflags	@"EF_CUDA_TEXMODE_UNIFIED EF_CUDA_64BIT_ADDRESS EF_CUDA_ACCELERATORS EF_CUDA_SM90 EF_CUDA_VIRTUAL_SM(EF_CUDA_SM90)"
	.elftype	@"ET_EXEC"


//--------------------- .nv.info                  --------------------------
	.section	.nv.info,"",@"SHT_CUDA_INFO"
	.align	4


	//----- nvinfo : EIATTR_REGCOUNT
	.align		4
        /*0000*/ 	.byte	0x04, 0x2f
        /*0002*/ 	.short	(.L_1 - .L_0)
	.align		4
.L_0:
        /*0004*/ 	.word	index@(triton_mm)
        /*0008*/ 	.word	0x0000003a


	//----- nvinfo : EIATTR_MIN_STACK_SIZE
	.align		4
.L_1:
        /*000c*/ 	.byte	0x04, 0x12
        /*000e*/ 	.short	(.L_3 - .L_2)
	.align		4
.L_2:
        /*0010*/ 	.word	index@(triton_mm)
        /*0014*/ 	.word	0x00000000


	//----- nvinfo : EIATTR_FRAME_SIZE
	.align		4
.L_3:
        /*0018*/ 	.byte	0x04, 0x11
        /*001a*/ 	.short	(.L_5 - .L_4)
	.align		4
.L_4:
        /*001c*/ 	.word	index@(triton_mm)
        /*0020*/ 	.word	0x00000000


	//----- nvinfo : EIATTR_MIN_STACK_SIZE
	.align		4
.L_5:
        /*0024*/ 	.byte	0x04, 0x12
        /*0026*/ 	.short	(.L_7 - .L_6)
	.align		4
.L_6:
        /*0028*/ 	.word	index@(triton_mm)
        /*002c*/ 	.word	0x00000000
.L_7:


//--------------------- .nv.info.triton_mm        --------------------------
	.section	.nv.info.triton_mm,"",@"SHT_CUDA_INFO"
	.sectionflags	@""
	.align	4


	//----- nvinfo : EIATTR_CUDA_API_VERSION
	.align		4
        /*0000*/ 	.byte	0x04, 0x37
        /*0002*/ 	.short	(.L_9 - .L_8)
.L_8:
        /*0004*/ 	.word	0x0000007c


	//----- nvinfo : EIATTR_KPARAM_INFO
	.align		4
.L_9:
        /*0008*/ 	.byte	0x04, 0x17
        /*000a*/ 	.short	(.L_11 - .L_10)
.L_10:
        /*000c*/ 	.word	0x00000000
        /*0010*/ 	.short	0x0003
        /*0012*/ 	.short	0x0018
        /*0014*/ 	.byte	0x00, 0xf0, 0x21, 0x00


	//----- nvinfo : EIATTR_KPARAM_INFO
	.align		4
.L_11:
        /*0018*/ 	.byte	0x04, 0x17
        /*001a*/ 	.short	(.L_13 - .L_12)
.L_12:
        /*001c*/ 	.word	0x00000000
        /*0020*/ 	.short	0x0002
        /*0022*/ 	.short	0x0010
        /*0024*/ 	.byte	0x00, 0xf0, 0x21, 0x00


	//----- nvinfo : EIATTR_KPARAM_INFO
	.align		4
.L_13:
        /*0028*/ 	.byte	0x04, 0x17
        /*002a*/ 	.short	(.L_15 - .L_14)
.L_14:
        /*002c*/ 	.word	0x00000000
        /*0030*/ 	.short	0x0001
        /*0032*/ 	.short	0x0008
        /*0034*/ 	.byte	0x00, 0xf0, 0x21, 0x00


	//----- nvinfo : EIATTR_KPARAM_INFO
	.align		4
.L_15:
        /*0038*/ 	.byte	0x04, 0x17
        /*003a*/ 	.short	(.L_17 - .L_16)
.L_16:
        /*003c*/ 	.word	0x00000000
        /*0040*/ 	.short	0x0000
        /*0042*/ 	.short	0x0000
        /*0044*/ 	.byte	0x00, 0xf0, 0x21, 0x00


	//----- nvinfo : EIATTR_SPARSE_MMA_MASK
	.align		4
.L_17:
        /*0048*/ 	.byte	0x03, 0x50
        /*004a*/ 	.short	0x0000


	//----- nvinfo : EIATTR_MAXREG_COUNT
	.align		4
        /*004c*/ 	.byte	0x03, 0x1b
        /*004e*/ 	.short	0x00ff


	//----- nvinfo : EIATTR_COOP_GROUP_MASK_REGIDS
	.align		4
        /*0050*/ 	.byte	0x04, 0x29
        /*0052*/ 	.short	(.L_19 - .L_18)


	//   ....[0]....
.L_18:
        /*0054*/ 	.word	0xffffffff


	//----- nvinfo : EIATTR_COOP_GROUP_INSTR_OFFSETS
	.align		4
.L_19:
        /*0058*/ 	.byte	0x04, 0x28
        /*005a*/ 	.short	(.L_21 - .L_20)


	//   ....[0]....
.L_20:
        /*005c*/ 	.word	0x000007c0


	//----- nvinfo : EIATTR_EXIT_INSTR_OFFSETS
	.align		4
.L_21:
        /*0060*/ 	.byte	0x04, 0x1c
        /*0062*/ 	.short	(.L_23 - .L_22)


	//   ....[0]....
.L_22:
        /*0064*/ 	.word	0x000016f0


	//   ....[1]....
        /*0068*/ 	.word	0x00001710


	//----- nvinfo : EIATTR_MAX_THREADS
	.align		4
.L_23:
        /*006c*/ 	.byte	0x04, 0x05
        /*006e*/ 	.short	(.L_25 - .L_24)
.L_24:
        /*0070*/ 	.word	0x00000100
        /*0074*/ 	.word	0x00000001
        /*0078*/ 	.word	0x00000001


	//----- nvinfo : EIATTR_CBANK_PARAM_SIZE
	.align		4
.L_25:
        /*007c*/ 	.byte	0x03, 0x19
        /*007e*/ 	.short	0x0020


	//----- nvinfo : EIATTR_PARAM_CBANK
	.align		4
        /*0080*/ 	.byte	0x04, 0x0a
        /*0082*/ 	.short	(.L_27 - .L_26)
	.align		4
.L_26:
        /*0084*/ 	.word	index@(.nv.constant0.triton_mm)
        /*0088*/ 	.short	0x0210
        /*008a*/ 	.short	0x0020


	//----- nvinfo : EIATTR_SW_WAR
	.align		4
.L_27:
        /*008c*/ 	.byte	0x04, 0x36
        /*008e*/ 	.short	(.L_29 - .L_28)
.L_28:
        /*0090*/ 	.word	0x00000008
.L_29:


//--------------------- .nv.callgraph             --------------------------
	.section	.nv.callgraph,"",@"SHT_CUDA_CALLGRAPH"
	.align	4
	.sectionentsize	8
	.align		4
        /*0000*/ 	.word	0x00000000
	.align		4
        /*0004*/ 	.word	0xffffffff
	.align		4
        /*0008*/ 	.word	0x00000000
	.align		4
        /*000c*/ 	.word	0xfffffffe
	.align		4
        /*0010*/ 	.word	0x00000000
	.align		4
        /*0014*/ 	.word	0xfffffffd
	.align		4
        /*0018*/ 	.word	0x00000000
	.align		4
        /*001c*/ 	.word	0xfffffffc


//--------------------- .text.triton_mm           --------------------------
	.section	.text.triton_mm,"ax",@progbits
	.sectionflags	@"SHF_BARRIERS=1"
	.align	128
        .global         triton_mm
        .type           triton_mm,@function
        .size           triton_mm,(.L_x_2 - triton_mm)
        .other          triton_mm,@"STO_CUDA_ENTRY STV_DEFAULT"
triton_mm:
.text.triton_mm:
[----:B------:R-:W1:Y:S02]  /*0000*/  LDC R1, c[0x0][0x28] ;  /* 0x00000a00ff017b82 */ /* 0x000e640000000800 */
[----:B------:R-:W2:Y:S01]  /*0010*/  S2R R9, SR_CTAID.X ;  /* 0x0000000000097919 */ /* 0x000ea20000002500 */
[----:B------:R-:W-:Y:S01]  /*0020*/  IMAD.MOV.U32 R3, RZ, RZ, 0x20 ;  /* 0x00000020ff037424 */ /* 0x000fe200078e00ff */
[----:B------:R-:W3:Y:S01]  /*0030*/  S2UR UR14, SR_CgaCtaId ;  /* 0x00000000000e79c3 */ /* 0x000ee20000008800 */
[----:B------:R-:W-:Y:S01]  /*0040*/  UMOV UR4, 0x400 ;  /* 0x0000040000047882 */ /* 0x000fe20000000000 */
[----:B------:R-:W4:Y:S01]  /*0050*/  S2R R21, SR_TID.X ;  /* 0x0000000000157919 */ /* 0x000f220000002100 */
[----:B------:R-:W-:Y:S01]  /*0060*/  ULDC.64 UR16, c[0x0][0x208] ;  /* 0x0000820000107ab9 */ /* 0x000fe20000000a00 */
[----:B------:R-:W-:Y:S01]  /*0070*/  IMAD.MOV.U32 R22, RZ, RZ, RZ ;  /* 0x000000ffff167224 */ /* 0x000fe200078e00ff */
[----:B------:R-:W-:Y:S02]  /*0080*/  CS2R R24, SRZ ;  /* 0x0000000000187805 */ /* 0x000fe4000001ff00 */
[----:B------:R-:W-:Y:S02]  /*0090*/  CS2R R26, SRZ ;  /* 0x00000000001a7805 */ /* 0x000fe4000001ff00 */
[----:B------:R-:W-:-:S02]  /*00a0*/  CS2R R28, SRZ ;  /* 0x00000000001c7805 */ /* 0x000fc4000001ff00 */
[----:B------:R-:W-:Y:S02]  /*00b0*/  CS2R R30, SRZ ;  /* 0x00000000001e7805 */ /* 0x000fe4000001ff00 */
[----:B------:R-:W-:Y:S02]  /*00c0*/  CS2R R32, SRZ ;  /* 0x0000000000207805 */ /* 0x000fe4000001ff00 */
[----:B------:R-:W-:Y:S02]  /*00d0*/  CS2R R34, SRZ ;  /* 0x0000000000227805 */ /* 0x000fe4000001ff00 */
        /* <DEDUP_REMOVED lines=9> */
[----:B------:R-:W-:Y:S01]  /*0170*/  CS2R R54, SRZ ;  /* 0x0000000000367805 */ /* 0x000fe2000001ff00 */
[----:B---3--:R-:W-:-:S03]  /*0180*/  UPRMT UR14, UR14, 0x654, UR4 ;  /* 0x000006540e0e7896 */ /* 0x008fc60008000004 */
[----:B------:R-:W-:Y:S01]  /*0190*/  UMOV UR4, 0xffffffff ;  /* 0xffffffff00047882 */ /* 0x000fe20000000000 */
[----:B--2---:R-:W-:Y:S02]  /*01a0*/  SHF.R.S32.HI R0, RZ, 0x1f, R9 ;  /* 0x0000001fff007819 */ /* 0x004fe40000011409 */
[-C--:B------:R-:W-:Y:S02]  /*01b0*/  IABS R8, R9.reuse ;  /* 0x0000000900087213 */ /* 0x080fe40000000000 */
[----:B------:R-:W-:Y:S02]  /*01c0*/  LEA.HI R0, R0, R9, RZ, 0x3 ;  /* 0x0000000900007211 */ /* 0x000fe400078f18ff */
[----:B----4-:R-:W-:Y:S02]  /*01d0*/  SHF.R.U32.HI R20, RZ, 0x5, R21 ;  /* 0x00000005ff147819 */ /* 0x010fe40000011615 */
[----:B------:R-:W-:-:S05]  /*01e0*/  LOP3.LUT R0, R0, 0xfffffff8, RZ, 0xc0, !PT ;  /* 0xfffffff800007812 */ /* 0x000fca00078ec0ff */
[--C-:B------:R-:W-:Y:S02]  /*01f0*/  IMAD.MOV R4, RZ, RZ, -R0.reuse ;  /* 0x000000ffff047224 */ /* 0x100fe400078e0a00 */
[----:B------:R-:W-:-:S03]  /*0200*/  IMAD.IADD R7, R9, 0x1, -R0 ;  /* 0x0000000109077824 */ /* 0x000fc600078e0a00 */
[----:B------:R-:W-:-:S04]  /*0210*/  VIADDMNMX R4, R4, R3, 0x8, PT ;  /* 0x0000000804047446 */ /* 0x000fc80003800103 */
[-C--:B------:R-:W-:Y:S02]  /*0220*/  IABS R11, R4.reuse ;  /* 0x00000004000b7213 */ /* 0x080fe40000000000 */
[----:B------:R-:W-:Y:S02]  /*0230*/  IABS R10, R4 ;  /* 0x00000004000a7213 */ /* 0x000fe40000000000 */
[----:B------:R-:W2:Y:S08]  /*0240*/  I2F.RP R5, R11 ;  /* 0x0000000b00057306 */ /* 0x000eb00000209400 */
[----:B--2---:R-:W2:Y:S02]  /*0250*/  MUFU.RCP R5, R5 ;  /* 0x0000000500057308 */ /* 0x004ea40000001000 */
[----:B--2---:R-:W-:-:S06]  /*0260*/  VIADD R2, R5, 0xffffffe ;  /* 0x0ffffffe05027836 */ /* 0x004fcc0000000000 */
[----:B------:R2:W3:Y:S02]  /*0270*/  F2I.FTZ.U32.TRUNC.NTZ R3, R2 ;  /* 0x0000000200037305 */ /* 0x0004e4000021f000 */
[----:B--2---:R-:W-:Y:S02]  /*0280*/  IMAD.MOV.U32 R2, RZ, RZ, RZ ;  /* 0x000000ffff027224 */ /* 0x004fe400078e00ff */
[----:B---3--:R-:W-:-:S04]  /*0290*/  IMAD.MOV R6, RZ, RZ, -R3 ;  /* 0x000000ffff067224 */ /* 0x008fc800078e0a03 */
[----:B------:R-:W-:Y:S02]  /*02a0*/  IMAD R13, R6, R11, RZ ;  /* 0x0000000b060d7224 */ /* 0x000fe400078e02ff */
[----:B------:R-:W-:Y:S01]  /*02b0*/  IMAD.MOV.U32 R6, RZ, RZ, R8 ;  /* 0x000000ffff067224 */ /* 0x000fe200078e0008 */
[----:B------:R-:W-:Y:S01]  /*02c0*/  IABS R8, R7 ;  /* 0x0000000700087213 */ /* 0x000fe20000000000 */
[----:B------:R-:W-:Y:S01]  /*02d0*/  IMAD.HI.U32 R3, R3, R13, R2 ;  /* 0x0000000d03037227 */ /* 0x000fe200078e0002 */
[----:B------:R-:W-:-:S03]  /*02e0*/  LOP3.LUT R7, R7, R4, RZ, 0x3c, !PT ;  /* 0x0000000407077212 */ /* 0x000fc600078e3cff */
[----:B------:R-:W-:Y:S01]  /*02f0*/  IMAD.MOV R13, RZ, RZ, -R10 ;  /* 0x000000ffff0d7224 */ /* 0x000fe200078e0a0a */
[----:B------:R-:W-:Y:S01]  /*0300*/  ISETP.GE.AND P2, PT, R7, RZ, PT ;  /* 0x000000ff0700720c */ /* 0x000fe20003f46270 */
[----:B------:R-:W-:Y:S01]  /*0310*/  IMAD.HI.U32 R2, R3, R6, RZ ;  /* 0x0000000603027227 */ /* 0x000fe200078e00ff */
[----:B------:R-:W-:-:S03]  /*0320*/  SHF.R.U32.HI R7, RZ, 0x2, R21 ;  /* 0x00000002ff077819 */ /* 0x000fc60000011615 */
[----:B------:R-:W-:Y:S01]  /*0330*/  IMAD.HI.U32 R5, R3, R8, RZ ;  /* 0x0000000803057227 */ /* 0x000fe200078e00ff */
[----:B------:R-:W-:-:S03]  /*0340*/  SGXT.U32 R7, R7, 0x6 ;  /* 0x000000060707781a */ /* 0x000fc60000000000 */
[-C--:B------:R-:W-:Y:S02]  /*0350*/  IMAD R2, R2, R13.reuse, R6 ;  /* 0x0000000d02027224 */ /* 0x080fe400078e0206 */
[----:B------:R-:W-:-:S03]  /*0360*/  IMAD R3, R5, R13, R8 ;  /* 0x0000000d05037224 */ /* 0x000fc600078e0208 */
[C---:B------:R-:W-:Y:S02]  /*0370*/  ISETP.GT.U32.AND P1, PT, R11.reuse, R2, PT ;  /* 0x000000020b00720c */ /* 0x040fe40003f24070 */
[----:B------:R-:W-:-:S11]  /*0380*/  ISETP.GT.U32.AND P0, PT, R11, R3, PT ;  /* 0x000000030b00720c */ /* 0x000fd60003f04070 */
[--C-:B------:R-:W-:Y:S01]  /*0390*/  @!P1 IMAD.IADD R2, R2, 0x1, -R11.reuse ;  /* 0x0000000102029824 */ /* 0x100fe200078e0a0b */
[----:B------:R-:W-:Y:S01]  /*03a0*/  ISETP.GE.AND P1, PT, R9, RZ, PT ;  /* 0x000000ff0900720c */ /* 0x000fe20003f26270 */
[----:B------:R-:W-:Y:S01]  /*03b0*/  @!P0 IMAD.IADD R3, R3, 0x1, -R11 ;  /* 0x0000000103038824 */ /* 0x000fe200078e0a0b */
[----:B------:R-:W2:Y:S01]  /*03c0*/  LDC.64 R8, c[0x0][0x218] ;  /* 0x00008600ff087b82 */ /* 0x000ea20000000a00 */
[----:B------:R-:W-:Y:S01]  /*03d0*/  @!P0 VIADD R5, R5, 0x1 ;  /* 0x0000000105058836 */ /* 0x000fe20000000000 */
[----:B------:R-:W-:Y:S02]  /*03e0*/  ISETP.GT.U32.AND P4, PT, R11, R2, PT ;  /* 0x000000020b00720c */ /* 0x000fe40003f84070 */
[----:B------:R-:W-:Y:S02]  /*03f0*/  ISETP.GE.U32.AND P3, PT, R3, R11, PT ;  /* 0x0000000b0300720c */ /* 0x000fe40003f66070 */
[----:B------:R-:W-:Y:S02]  /*0400*/  ISETP.NE.AND P0, PT, R4, RZ, PT ;  /* 0x000000ff0400720c */ /* 0x000fe40003f05270 */
[----:B------:R-:W-:-:S07]  /*0410*/  LOP3.LUT R3, RZ, R4, RZ, 0x33, !PT ;  /* 0x00000004ff037212 */ /* 0x000fce00078e33ff */
[----:B------:R-:W-:Y:S02]  /*0420*/  @!P4 IMAD.IADD R2, R2, 0x1, -R11 ;  /* 0x000000010202c824 */ /* 0x000fe400078e0a0b */
[----:B------:R-:W-:Y:S02]  /*0430*/  @P3 VIADD R5, R5, 0x1 ;  /* 0x0000000105053836 */ /* 0x000fe40000000000 */
[----:B------:R-:W-:Y:S02]  /*0440*/  @!P1 IMAD.MOV R2, RZ, RZ, -R2 ;  /* 0x000000ffff029224 */ /* 0x000fe400078e0a02 */
[----:B------:R-:W-:-:S03]  /*0450*/  IMAD.MOV.U32 R4, RZ, RZ, R5 ;  /* 0x000000ffff047224 */ /* 0x000fc600078e0005 */
[----:B------:R-:W-:Y:S01]  /*0460*/  SEL R5, R3, R2, !P0 ;  /* 0x0000000203057207 */ /* 0x000fe20004000000 */
[----:B------:R-:W-:Y:S01]  /*0470*/  @!P2 IMAD.MOV R4, RZ, RZ, -R4 ;  /* 0x000000ffff04a224 */ /* 0x000fe200078e0a04 */
[----:B------:R-:W-:-:S03]  /*0480*/  SHF.R.U32.HI R2, RZ, 0x2, R21 ;  /* 0x00000002ff027819 */ /* 0x000fc60000011615 */
[----:B------:R-:W-:Y:S01]  /*0490*/  IMAD.IADD R0, R0, 0x1, R5 ;  /* 0x0000000100007824 */ /* 0x000fe200078e0205 */
[----:B------:R-:W-:Y:S02]  /*04a0*/  SEL R3, R3, R4, !P0 ;  /* 0x0000000403037207 */ /* 0x000fe40004000000 */
[----:B------:R-:W3:Y:S02]  /*04b0*/  LDC.64 R4, c[0x0][0x220] ;  /* 0x00008800ff047b82 */ /* 0x000ee40000000a00 */
[----:B------:R-:W-:Y:S01]  /*04c0*/  SHF.R.S32.HI R13, RZ, 0x18, R0 ;  /* 0x00000018ff0d7819 */ /* 0x000fe20000011400 */
[----:B------:R-:W-:Y:S01]  /*04d0*/  IMAD.SHL.U32 R0, R0, 0x80, RZ ;  /* 0x0000008000007824 */ /* 0x000fe200078e00ff */
[----:B------:R-:W-:Y:S01]  /*04e0*/  SHF.R.S32.HI R12, RZ, 0x19, R3 ;  /* 0x00000019ff0c7819 */ /* 0x000fe20000011403 */
[----:B------:R-:W-:Y:S01]  /*04f0*/  IMAD.SHL.U32 R3, R3, 0x40, RZ ;  /* 0x0000004003037824 */ /* 0x000fe200078e00ff */
[----:B------:R-:W-:Y:S02]  /*0500*/  SGXT R13, R13, 0x1 ;  /* 0x000000010d0d781a */ /* 0x000fe40000000200 */
[----:B------:R-:W-:-:S02]  /*0510*/  LOP3.LUT R6, R0, R7, RZ, 0xfc, !PT ;  /* 0x0000000700067212 */ /* 0x000fc400078efcff */
[----:B------:R-:W-:Y:S02]  /*0520*/  SGXT R12, R12, 0x1 ;  /* 0x000000010c0c781a */ /* 0x000fe40000000200 */
[----:B------:R-:W-:Y:S02]  /*0530*/  LOP3.LUT R11, R3, R2, RZ, 0xfc, !PT ;  /* 0x00000002030b7212 */ /* 0x000fe400078efcff */
[----:B------:R-:W-:Y:S02]  /*0540*/  LOP3.LUT R10, R0, 0x40, R7, 0xfe, !PT ;  /* 0x00000040000a7812 */ /* 0x000fe400078efe07 */
[C---:B------:R-:W-:Y:S02]  /*0550*/  LEA.HI R2, R13.reuse, R6, RZ, 0xc ;  /* 0x000000060d027211 */ /* 0x040fe400078f60ff */
[----:B------:R-:W-:Y:S02]  /*0560*/  LEA.HI R14, R12, R11, RZ, 0x6 ;  /* 0x0000000b0c0e7211 */ /* 0x000fe400078f30ff */
[----:B------:R-:W-:-:S02]  /*0570*/  LEA.HI R12, R13, R10, RZ, 0xc ;  /* 0x0000000a0d0c7211 */ /* 0x000fc400078f60ff */
[----:B------:R-:W-:Y:S01]  /*0580*/  LOP3.LUT R13, R2, 0x3ff000, RZ, 0xc0, !PT ;  /* 0x003ff000020d7812 */ /* 0x000fe200078ec0ff */
[----:B------:R-:W-:Y:S01]  /*0590*/  IMAD.SHL.U32 R2, R21, 0x8, RZ ;  /* 0x0000000815027824 */ /* 0x000fe200078e00ff */
[----:B------:R-:W-:Y:S02]  /*05a0*/  LOP3.LUT R14, R14, 0x3fffc0, RZ, 0xc0, !PT ;  /* 0x003fffc00e0e7812 */ /* 0x000fe400078ec0ff */
[----:B------:R-:W-:Y:S01]  /*05b0*/  LOP3.LUT R15, R12, 0x3ff000, RZ, 0xc0, !PT ;  /* 0x003ff0000c0f7812 */ /* 0x000fe200078ec0ff */
[----:B------:R-:W-:Y:S01]  /*05c0*/  IMAD.IADD R13, R6, 0x1, -R13 ;  /* 0x00000001060d7824 */ /* 0x000fe200078e0a0d */
[----:B------:R-:W-:Y:S01]  /*05d0*/  LOP3.LUT R6, R2, 0x18, RZ, 0xc0, !PT ;  /* 0x0000001802067812 */ /* 0x000fe200078ec0ff */
[----:B------:R-:W-:Y:S01]  /*05e0*/  IMAD.IADD R11, R11, 0x1, -R14 ;  /* 0x000000010b0b7824 */ /* 0x000fe200078e0a0e */
[----:B------:R-:W-:Y:S01]  /*05f0*/  LOP3.LUT R12, R2, 0x18, R21, 0x48, !PT ;  /* 0x00000018020c7812 */ /* 0x000fe200078e4815 */
[----:B------:R-:W-:Y:S01]  /*0600*/  IMAD.IADD R15, R10, 0x1, -R15 ;  /* 0x000000010a0f7824 */ /* 0x000fe200078e0a0f */
[----:B------:R-:W-:Y:S01]  /*0610*/  LOP3.LUT R10, R7, 0x40, RZ, 0xfc, !PT ;  /* 0x00000040070a7812 */ /* 0x000fe200078efcff */
[----:B------:R-:W-:-:S02]  /*0620*/  IMAD R11, R11, 0xc00, R6 ;  /* 0x00000c000b0b7824 */ /* 0x000fc400078e0206 */
[--C-:B------:R-:W-:Y:S02]  /*0630*/  IMAD R13, R13, 0xc00, R6.reuse ;  /* 0x00000c000d0d7824 */ /* 0x100fe400078e0206 */
[----:B------:R-:W-:Y:S02]  /*0640*/  IMAD R15, R15, 0xc00, R6 ;  /* 0x00000c000f0f7824 */ /* 0x000fe400078e0206 */
[--C-:B------:R-:W-:Y:S02]  /*0650*/  IMAD R6, R7, 0x20, R12.reuse ;  /* 0x0000002007067824 */ /* 0x100fe400078e020c */
[----:B------:R-:W-:Y:S02]  /*0660*/  IMAD R7, R10, 0x20, R12 ;  /* 0x000000200a077824 */ /* 0x000fe400078e020c */
[----:B---3--:R-:W-:-:S03]  /*0670*/  IMAD.WIDE R18, R11, 0x2, R4 ;  /* 0x000000020b127825 */ /* 0x008fc600078e0204 */
[----:B------:R-:W-:Y:S01]  /*0680*/  LEA R23, R7, UR14, 0x1 ;  /* 0x0000000e07177c11 */ /* 0x000fe2000f8e08ff */
[----:B--2---:R-:W-:Y:S01]  /*0690*/  IMAD.WIDE R4, R13, 0x2, R8 ;  /* 0x000000020d047825 */ /* 0x004fe200078e0208 */
[----:B------:R-:W-:-:S03]  /*06a0*/  IADD3 R11, P0, R18, 0x40, RZ ;  /* 0x00000040120b7810 */ /* 0x000fc60007f1e0ff */
[----:B------:R-:W-:Y:S01]  /*06b0*/  IMAD.WIDE R16, R15, 0x2, R8 ;  /* 0x000000020f107825 */ /* 0x000fe200078e0208 */
[----:B------:R-:W-:Y:S02]  /*06c0*/  LEA R8, R6, UR14, 0x1 ;  /* 0x0000000e06087c11 */ /* 0x000fe4000f8e08ff */
[----:B------:R-:W-:Y:S01]  /*06d0*/  IADD3 R10, P2, R4, 0x40, RZ ;  /* 0x00000040040a7810 */ /* 0x000fe20007f5e0ff */
[----:B------:R-:W-:Y:S01]  /*06e0*/  IMAD.X R14, RZ, RZ, R19, P0 ;  /* 0x000000ffff0e7224 */ /* 0x000fe200000e0613 */
[----:B------:R-:W-:Y:S01]  /*06f0*/  IADD3 R9, P1, R16, 0x40, RZ ;  /* 0x0000004010097810 */ /* 0x000fe20007f3e0ff */
[----:B------:R-:W-:Y:S01]  /*0700*/  @!PT LDS RZ, [RZ] ;  /* 0x00000000fffff984 */ /* 0x000fe20000000800 */
[----:B------:R-:W-:Y:S01]  /*0710*/  @!PT LDS RZ, [RZ] ;  /* 0x00000000fffff984 */ /* 0x000fe20000000800 */
[----:B------:R-:W-:Y:S01]  /*0720*/  @!PT LDS RZ, [RZ] ;  /* 0x00000000fffff984 */ /* 0x000fe20000000800 */
[----:B------:R-:W-:Y:S01]  /*0730*/  LDGSTS.E.BYPASS.128 [R8], desc[UR16][R4.64] ;  /* 0x0000000004087fae */ /* 0x000fe2000b901c50 */
[----:B------:R-:W-:Y:S02]  /*0740*/  IMAD.MOV.U32 R15, RZ, RZ, RZ ;  /* 0x000000ffff0f7224 */ /* 0x000fe400078e00ff */
[----:B------:R-:W-:Y:S01]  /*0750*/  IMAD.X R13, RZ, RZ, R5, P2 ;  /* 0x000000ffff0d7224 */ /* 0x000fe200010e0605 */
[----:B------:R-:W-:Y:S01]  /*0760*/  LDGSTS.E.BYPASS.128 [R23], desc[UR16][R16.64] ;  /* 0x0000000010177fae */ /* 0x000fe2000b901c50 */
[----:B------:R-:W-:-:S03]  /*0770*/  IMAD.X R12, RZ, RZ, R17, P1 ;  /* 0x000000ffff0c7224 */ /* 0x000fc600008e0611 */
[----:B------:R-:W0:Y:S04]  /*0780*/  LDGDEPBAR ;  /* 0x00000000000079af */ /* 0x000e280000000000 */
[----:B------:R2:W-:Y:S04]  /*0790*/  LDGSTS.E.BYPASS.128 [R8+0x4000], desc[UR16][R18.64] ;  /* 0x0400000012087fae */ /* 0x0005e8000b901c50 */
[----:B------:R-:W0:Y:S01]  /*07a0*/  LDGDEPBAR ;  /* 0x00000000000079af */ /* 0x000e220000000000 */
[----:B--2---:R-:W-:-:S07]  /*07b0*/  LOP3.LUT R18, R20, 0x7fffffc, RZ, 0xc0, !PT ;  /* 0x07fffffc14127812 */ /* 0x004fce00078ec0ff */
.L_x_0:
[----:B--2---:R-:W2:Y:S01]  /*07c0*/  SHFL.IDX PT, R4, R18, RZ, 0x1f ;  /* 0x00001fff12047589 */ /* 0x004ea200000e0000 */
[----:B------:R-:W-:Y:S01]  /*07d0*/  UIADD3 UR4, UR4, 0x1, URZ ;  /* 0x0000000104047890 */ /* 0x000fe2000fffe03f */
[----:B------:R-:W-:-:S04]  /*07e0*/  DEPBAR.LE SB0, 0x0 ;  /* 0x000080000000791a */ /* 0x000fc80000000000 */
[----:B------:R-:W-:Y:S01]  /*07f0*/  UISETP.GE.AND UP0, UPT, UR4, 0x2, UPT ;  /* 0x000000020400788c */ /* 0x000fe2000bf06270 */
[----:B------:R-:W-:Y:S01]  /*0800*/  BAR.SYNC.DEFER_BLOCKING 0x0 ;  /* 0x0000000000007b1d */ /* 0x000fe20000010000 */
[----:B------:R-:W-:Y:S01]  /*0810*/  VIADD R22, R22, 0x1 ;  /* 0x0000000116167836 */ /* 0x000fe20000000000 */
[C---:B------:R-:W-:Y:S01]  /*0820*/  ISETP.GE.U32.AND P0, PT, R15.reuse, 0xbe0, PT ;  /* 0x00000be00f00780c */ /* 0x040fe20003f06070 */
[----:B------:R-:W-:Y:S01]  /*0830*/  USEL UR15, UR4, URZ, !UP0 ;  /* 0x0000003f040f7287 */ /* 0x000fe2000c000000 */
[----:B------:R-:W-:Y:S02]  /*0840*/  IMAD.MOV.U32 R5, RZ, RZ, R13 ;  /* 0x000000ffff057224 */ /* 0x000fe400078e000d */
[----:B------:R-:W-:Y:S01]  /*0850*/  UMOV UR11, 0x80000020 ;  /* 0x80000020000b7882 */ /* 0x000fe20000000000 */
[----:B------:R-:W-:Y:S01]  /*0860*/  ULEA UR4, UR15, UR14, 0xd ;  /* 0x0000000e0f047291 */ /* 0x000fe2000f8e683f */
[C---:B------:R-:W-:Y:S01]  /*0870*/  ISETP.GE.AND P1, PT, R22.reuse, 0x2, PT ;  /* 0x000000021600780c */ /* 0x040fe20003f26270 */
[----:B------:R-:W-:Y:S01]  /*0880*/  UMOV UR7, 0x80000020 ;  /* 0x8000002000077882 */ /* 0x000fe20000000000 */
[----:B------:R-:W-:Y:S01]  /*0890*/  VIADD R15, R15, 0x20 ;  /* 0x000000200f0f7836 */ /* 0x000fe20000000000 */
[----:B------:R-:W-:Y:S01]  /*08a0*/  USHF.R.U32.HI UR4, URZ, 0x4, UR4 ;  /* 0x000000043f047899 */ /* 0x000fe20008011604 */
[----:B------:R-:W-:-:S03]  /*08b0*/  SEL R22, R22, RZ, !P1 ;  /* 0x000000ff16167207 */ /* 0x000fc60004800000 */
[----:B------:R-:W-:Y:S01]  /*08c0*/  ULOP3.LUT UR4, UR4, 0x3fff, URZ, 0xc0, !UPT ;  /* 0x00003fff04047892 */ /* 0x000fe2000f8ec03f */
[C---:B------:R-:W-:Y:S01]  /*08d0*/  LEA R16, R22.reuse, UR14, 0xd ;  /* 0x0000000e16107c11 */ /* 0x040fe2000f8e68ff */
[----:B------:R-:W-:Y:S01]  /*08e0*/  IMAD R23, R22, 0x1000, R8 ;  /* 0x0000100016177824 */ /* 0x000fe200078e0208 */
[----:B--2---:R-:W-:Y:S01]  /*08f0*/  R2UR UR5, R4 ;  /* 0x00000000040572ca */ /* 0x004fe200000e0000 */
[----:B------:R-:W-:Y:S01]  /*0900*/  IMAD.MOV.U32 R4, RZ, RZ, R10 ;  /* 0x000000ffff047224 */ /* 0x000fe200078e000a */
[----:B------:R-:W-:Y:S01]  /*0910*/  IADD3 R10, P3, R10, 0x40, RZ ;  /* 0x000000400a0a7810 */ /* 0x000fe20007f7e0ff */
[--C-:B------:R-:W-:Y:S02]  /*0920*/  IMAD R17, R6, 0x2, R16.reuse ;  /* 0x0000000206117824 */ /* 0x100fe400078e0210 */
[----:B------:R-:W-:Y:S01]  /*0930*/  IMAD R19, R7, 0x2, R16 ;  /* 0x0000000207137824 */ /* 0x000fe200078e0210 */
[----:B------:R-:W-:Y:S01]  /*0940*/  WARPGROUP.ARRIVE ;  /* 0x00000000000079c5 */ /* 0x000fe20000000000 */
[----:B------:R-:W-:-:S06]  /*0950*/  IMAD.X R13, RZ, RZ, R13, P3 ;  /* 0x000000ffff0d7224 */ /* 0x000fcc00018e060d */
[----:B------:R-:W-:Y:S02]  /*0960*/  USHF.L.U32 UR6, UR5, 0x6, URZ ;  /* 0x0000000605067899 */ /* 0x000fe4000800063f */
[----:B------:R-:W-:Y:S02]  /*0970*/  ULEA UR5, UR15, UR14, 0xc ;  /* 0x0000000e0f057291 */ /* 0x000fe4000f8e603f */
[----:B------:R-:W-:Y:S02]  /*0980*/  ULOP3.LUT UR6, UR6, 0x1c0, URZ, 0xc0, !UPT ;  /* 0x000001c006067892 */ /* 0x000fe4000f8ec03f */
[----:B------:R-:W-:Y:S02]  /*0990*/  UIADD3 UR5, UR5, 0x4000, URZ ;  /* 0x0000400005057890 */ /* 0x000fe4000fffe03f */
[----:B------:R-:W-:Y:S02]  /*09a0*/  UIADD3 UR12, UP0, UR6, UR4, URZ ;  /* 0x00000004060c7290 */ /* 0x000fe4000ff1e03f */
[----:B------:R-:W-:-:S02]  /*09b0*/  USHF.R.U32.HI UR5, URZ, 0x4, UR5 ;  /* 0x000000043f057899 */ /* 0x000fc40008011605 */
[----:B------:R-:W-:Y:S02]  /*09c0*/  UIADD3.X UR13, URZ, URZ, URZ, UP0, !UPT ;  /* 0x0000003f3f0d7290 */ /* 0x000fe400087fe43f */
[----:B------:R-:W-:Y:S02]  /*09d0*/  ULOP3.LUT UR4, UR5, 0x3fff, URZ, 0xc0, !UPT ;  /* 0x00003fff05047892 */ /* 0x000fe4000f8ec03f */
[----:B------:R-:W-:Y:S02]  /*09e0*/  ULOP3.LUT UR8, UR12, 0x2000000, URZ, 0xfc, !UPT ;  /* 0x020000000c087892 */ /* 0x000fe4000f8efc3f */
[----:B------:R-:W-:Y:S02]  /*09f0*/  ULOP3.LUT UR10, UR4, 0x1000000, URZ, 0xfc, !UPT ;  /* 0x01000000040a7892 */ /* 0x000fe4000f8efc3f */
[----:B------:R-:W-:Y:S01]  /*0a00*/  ULOP3.LUT UR9, UR13, 0x80000020, URZ, 0xfc, !UPT ;  /* 0x800000200d097892 */ /* 0x000fe2000f8efc3f */
[----:B------:R-:W-:Y:S01]  /*0a10*/  UMOV UR6, 0x1000002 ;  /* 0x0100000200067882 */ /* 0x000fe20000000000 */
[----:B------:R-:W-:-:S02]  /*0a20*/  UMOV UR5, URZ ;  /* 0x0000003f00057c82 */ /* 0x000fc40008000000 */
[----:B------:R-:W-:-:S05]  /*0a30*/  UIADD3.64 UR6, UR4, UR6, URZ ;  /* 0x0000000604067297 */ /* 0x000fca000fffe03f */
[----:B------:R-:W-:Y:S01]  /*0a40*/  HGMMA.64x64x16.F32.BF16 R24, gdesc[UR8], R24 ;  /* 0x00e00000081879f0 */ /* 0x000fe20008701818 */
[----:B------:R-:W-:Y:S01]  /*0a50*/  UMOV UR8, 0x2000002 ;  /* 0x0200000200087882 */ /* 0x000fe20000000000 */
[----:B------:R-:W-:Y:S02]  /*0a60*/  UMOV UR9, 0x80000020 ;  /* 0x8000002000097882 */ /* 0x000fe40000000000 */
[----:B------:R-:W-:-:S09]  /*0a70*/  UIADD3.64 UR4, UR12, UR8, URZ ;  /* 0x000000080c047297 */ /* 0x000fd2000fffe03f */
[----:B------:R-:W-:Y:S01]  /*0a80*/  HGMMA.64x64x16.F32.BF16 R24, gdesc[UR4], R24, gsb0 ;  /* 0x00e00000041879f0 */ /* 0x000fe20008001818 */
[----:B------:R-:W-:Y:S02]  /*0a90*/  UMOV UR4, UR15 ;  /* 0x0000000f00047c82 */ /* 0x000fe40008000000 */
[----:B------:R-:W-:Y:S02]  /*0aa0*/  WARPGROUP.DEPBAR.LE gsb0, 0x1 ;  /* 0x00008000000079c5 */ /* 0x000fe40000010100 */
[----:B------:R-:W-:Y:S06]  /*0ab0*/  BAR.SYNC.DEFER_BLOCKING 0x0 ;  /* 0x0000000000007b1d */ /* 0x000fec0000010000 */
[----:B------:R-:W-:Y:S01]  /*0ac0*/  @!PT LDS RZ, [RZ] ;  /* 0x00000000fffff984 */ /* 0x000fe20000000800 */
[----:B------:R-:W-:Y:S01]  /*0ad0*/  @!PT LDS RZ, [RZ] ;  /* 0x00000000fffff984 */ /* 0x000fe20000000800 */
[----:B------:R-:W-:Y:S01]  /*0ae0*/  @!PT LDS RZ, [RZ] ;  /* 0x00000000fffff984 */ /* 0x000fe20000000800 */
[----:B------:R2:W-:Y:S02]  /*0af0*/  LDGSTS.E.BYPASS.128 [R17], desc[UR16][R4.64], !P0 ;  /* 0x0000000004117fae */ /* 0x0005e4000c101c50 */
[----:B--2---:R-:W-:Y:S01]  /*0b00*/  IMAD.MOV.U32 R4, RZ, RZ, R9 ;  /* 0x000000ffff047224 */ /* 0x004fe200078e0009 */
[----:B------:R-:W-:Y:S01]  /*0b10*/  IADD3 R9, P2, R9, 0x40, RZ ;  /* 0x0000004009097810 */ /* 0x000fe20007f5e0ff */
[----:B------:R-:W-:-:S04]  /*0b20*/  IMAD.MOV.U32 R5, RZ, RZ, R12 ;  /* 0x000000ffff057224 */ /* 0x000fc800078e000c */
[----:B------:R-:W-:Y:S01]  /*0b30*/  IMAD.X R12, RZ, RZ, R12, P2 ;  /* 0x000000ffff0c7224 */ /* 0x000fe200010e060c */
[----:B------:R2:W-:Y:S04]  /*0b40*/  LDGSTS.E.BYPASS.128 [R19], desc[UR16][R4.64], !P0 ;  /* 0x0000000004137fae */ /* 0x0005e8000c101c50 */
[----:B------:R-:W0:Y:S01]  /*0b50*/  LDGDEPBAR ;  /* 0x00000000000079af */ /* 0x000e220000000000 */
[----:B--2---:R-:W-:Y:S01]  /*0b60*/  IMAD.MOV.U32 R4, RZ, RZ, R11 ;  /* 0x000000ffff047224 */ /* 0x004fe200078e000b */
[----:B------:R-:W-:Y:S01]  /*0b70*/  IADD3 R11, P1, R11, 0x40, RZ ;  /* 0x000000400b0b7810 */ /* 0x000fe20007f3e0ff */
[----:B------:R-:W-:-:S03]  /*0b80*/  IMAD.MOV.U32 R5, RZ, RZ, R14 ;  /* 0x000000ffff057224 */ /* 0x000fc600078e000e */
[----:B------:R-:W-:Y:S02]  /*0b90*/  IADD3.X R14, RZ, R14, RZ, P1, !PT ;  /* 0x0000000eff0e7210 */ /* 0x000fe40000ffe4ff */
[----:B------:R2:W-:Y:S04]  /*0ba0*/  LDGSTS.E.BYPASS.128 [R23+0x4000], desc[UR16][R4.64], !P0 ;  /* 0x0400000004177fae */ /* 0x0005e8000c101c50 */
[----:B------:R-:W0:Y:S01]  /*0bb0*/  LDGDEPBAR ;  /* 0x00000000000079af */ /* 0x000e220000000000 */
[----:B------:R-:W-:Y:S05]  /*0bc0*/  @!P0 BRA `(.L_x_0) ;  /* 0xfffffff800fc8947 */ /* 0x000fea000383ffff */
[----:B------:R-:W-:Y:S02]  /*0bd0*/  WARPGROUP.DEPBAR.LE gsb0, 0x0 ;  /* 0x00008000000079c5 */ /* 0x000fe40000010000 */
[----:B------:R-:W-:Y:S01]  /*0be0*/  LOP3.LUT R20, R20, 0x7, RZ, 0xc0, !PT ;  /* 0x0000000714147812 */ /* 0x000fe200078ec0ff */
[----:B------:R-:W-:-:S04]  /*0bf0*/  DEPBAR.LE SB0, 0x0 ;  /* 0x000080000000791a */ /* 0x000fc80000000000 */
[--C-:B--2---:R-:W-:Y:S01]  /*0c00*/  SHF.R.U32.HI R4, RZ, 0x2, R21.reuse ;  /* 0x00000002ff047819 */ /* 0x104fe20000011615 */
[----:B------:R-:W-:Y:S01]  /*0c10*/  IMAD.SHL.U32 R5, R21, 0x2, RZ ;  /* 0x0000000215057824 */ /* 0x000fe200078e00ff */
[----:B------:R-:W-:Y:S01]  /*0c20*/  SHF.R.U32.HI R8, RZ, 0x3, R21 ;  /* 0x00000003ff087819 */ /* 0x000fe20000011615 */
[----:B------:R-:W-:Y:S01]  /*0c30*/  IMAD.SHL.U32 R7, R20, 0x10, RZ ;  /* 0x0000001014077824 */ /* 0x000fe200078e00ff */
[----:B------:R-:W-:Y:S02]  /*0c40*/  SGXT.U32 R4, R4, 0x3 ;  /* 0x000000030404781a */ /* 0x000fe40000000000 */
[----:B------:R-:W-:Y:S02]  /*0c50*/  LOP3.LUT R6, R5, 0x6, RZ, 0xc0, !PT ;  /* 0x0000000605067812 */ /* 0x000fe400078ec0ff */
[----:B------:R-:W-:Y:S02]  /*0c60*/  LOP3.LUT R7, R7, R4, RZ, 0xfc, !PT ;  /* 0x0000000407077212 */ /* 0x000fe400078efcff */
[----:B------:R-:W-:-:S02]  /*0c70*/  SGXT.U32 R5, R8, 0x5 ;  /* 0x000000050805781a */ /* 0x000fc40000000000 */
[----:B------:R-:W2:Y:S01]  /*0c80*/  LDC.64 R8, c[0x0][0x210] ;  /* 0x00008400ff087b82 */ /* 0x000ea20000000a00 */
[----:B------:R-:W-:Y:S01]  /*0c90*/  IMAD R6, R7, 0x48, R6 ;  /* 0x0000004807067824 */ /* 0x000fe200078e0206 */
[----:B------:R-:W-:Y:S02]  /*0ca0*/  LOP3.LUT R3, R3, 0x38, R2, 0xf8, !PT ;  /* 0x0000003803037812 */ /* 0x000fe400078ef802 */
[----:B------:R-:W-:Y:S02]  /*0cb0*/  LOP3.LUT R0, R5, R0, RZ, 0xfc, !PT ;  /* 0x0000000005007212 */ /* 0x000fe400078efcff */
[----:B------:R-:W-:Y:S02]  /*0cc0*/  CS2R R4, SRZ ;  /* 0x0000000000047805 */ /* 0x000fe4000001ff00 */
[----:B------:R-:W-:Y:S01]  /*0cd0*/  LEA R10, R6, UR14, 0x2 ;  /* 0x0000000e060a7c11 */ /* 0x000fe2000f8e10ff */
[----:B------:R-:W-:Y:S01]  /*0ce0*/  BAR.SYNC.DEFER_BLOCKING 0x0 ;  /* 0x0000000000007b1d */ /* 0x000fe20000010000 */
[----:B------:R-:W-:-:S02]  /*0cf0*/  ISETP.GE.AND P0, PT, R3, 0x40, PT ;  /* 0x000000400300780c */ /* 0x000fc40003f06270 */
[----:B------:R-:W-:Y:S02]  /*0d00*/  CS2R R6, SRZ ;  /* 0x0000000000067805 */ /* 0x000fe4000001ff00 */
[----:B------:R-:W-:Y:S01]  /*0d10*/  ISETP.LT.AND P1, PT, R0, 0x1000, !P0 ;  /* 0x000010000000780c */ /* 0x000fe20004721270 */
[----:B------:R-:W-:Y:S04]  /*0d20*/  STS.64 [R10], R24 ;  /* 0x000000180a007388 */ /* 0x000fe80000000a00 */
[----:B------:R-:W-:Y:S04]  /*0d30*/  STS.64 [R10+0x900], R26 ;  /* 0x0009001a0a007388 */ /* 0x000fe80000000a00 */
[----:B------:R-:W-:Y:S04]  /*0d40*/  STS.64 [R10+0x20], R28 ;  /* 0x0000201c0a007388 */ /* 0x000fe80000000a00 */
[----:B------:R-:W-:Y:S04]  /*0d50*/  STS.64 [R10+0x920], R30 ;  /* 0x0009201e0a007388 */ /* 0x000fe80000000a00 */
[----:B------:R2:W-:Y:S04]  /*0d60*/  STS.64 [R10+0x40], R32 ;  /* 0x000040200a007388 */ /* 0x0005e80000000a00 */
[----:B------:R-:W-:Y:S04]  /*0d70*/  STS.64 [R10+0x940], R34 ;  /* 0x000940220a007388 */ /* 0x000fe80000000a00 */
[----:B------:R-:W-:Y:S04]  /*0d80*/  STS.64 [R10+0x60], R36 ;  /* 0x000060240a007388 */ /* 0x000fe80000000a00 */
[----:B------:R-:W-:Y:S01]  /*0d90*/  STS.64 [R10+0x960], R38 ;  /* 0x000960260a007388 */ /* 0x000fe20000000a00 */
[----:B--2---:R-:W-:-:S03]  /*0da0*/  IMAD.WIDE R32, R3, 0x2, R8 ;  /* 0x0000000203207825 */ /* 0x004fc600078e0208 */
[----:B------:R2:W-:Y:S04]  /*0db0*/  STS.64 [R10+0x80], R40 ;  /* 0x000080280a007388 */ /* 0x0005e80000000a00 */
[----:B------:R-:W-:Y:S04]  /*0dc0*/  STS.64 [R10+0x980], R42 ;  /* 0x0009802a0a007388 */ /* 0x000fe80000000a00 */
[----:B------:R-:W-:Y:S04]  /*0dd0*/  STS.64 [R10+0xa0], R44 ;  /* 0x0000a02c0a007388 */ /* 0x000fe80000000a00 */
[----:B------:R-:W-:Y:S04]  /*0de0*/  STS.64 [R10+0x9a0], R46 ;  /* 0x0009a02e0a007388 */ /* 0x000fe80000000a00 */
[----:B------:R-:W-:Y:S04]  /*0df0*/  STS.64 [R10+0xc0], R48 ;  /* 0x0000c0300a007388 */ /* 0x000fe80000000a00 */
[----:B------:R-:W-:Y:S04]  /*0e00*/  STS.64 [R10+0x9c0], R50 ;  /* 0x0009c0320a007388 */ /* 0x000fe80000000a00 */
[----:B------:R-:W-:Y:S04]  /*0e10*/  STS.64 [R10+0xe0], R52 ;  /* 0x0000e0340a007388 */ /* 0x000fe80000000a00 */
[----:B------:R3:W-:Y:S01]  /*0e20*/  STS.64 [R10+0x9e0], R54 ;  /* 0x0009e0360a007388 */ /* 0x0007e20000000a00 */
[----:B------:R-:W-:Y:S01]  /*0e30*/  BAR.SYNC.DEFER_BLOCKING 0x0 ;  /* 0x0000000000007b1d */ /* 0x000fe20000010000 */
[----:B--2---:R-:W-:-:S04]  /*0e40*/  LOP3.LUT R40, R0, 0x20, RZ, 0xfc, !PT ;  /* 0x0000002000287812 */ /* 0x004fc800078efcff */
[----:B------:R-:W-:Y:S02]  /*0e50*/  ISETP.LT.AND P2, PT, R40, 0x1000, !P0 ;  /* 0x000010002800780c */ /* 0x000fe40004741270 */
[----:B------:R-:W-:Y:S02]  /*0e60*/  CS2R R16, SRZ ;  /* 0x0000000000107805 */ /* 0x000fe4000001ff00 */
[----:B------:R-:W-:Y:S01]  /*0e70*/  CS2R R18, SRZ ;  /* 0x0000000000127805 */ /* 0x000fe2000001ff00 */
[----:B------:R-:W2:Y:S08]  /*0e80*/  @P1 LDG.E.EL.128 R4, desc[UR16][R32.64] ;  /* 0x0000001020041981 */ /* 0x000eb0000c2e1d00 */
[----:B------:R-:W4:Y:S01]  /*0e90*/  @P2 LDG.E.EL.128 R16, desc[UR16][R32.64] ;  /* 0x0000001020102981 */ /* 0x000f22000c2e1d00 */
[----:B------:R-:W-:-:S02]  /*0ea0*/  LOP3.LUT R34, R0, 0x40, RZ, 0xfc, !PT ;  /* 0x0000004000227812 */ /* 0x000fc400078efcff */
[----:B------:R-:W-:Y:S02]  /*0eb0*/  CS2R R8, SRZ ;  /* 0x0000000000087805 */ /* 0x000fe4000001ff00 */
[----:B------:R-:W-:Y:S02]  /*0ec0*/  LOP3.LUT R38, R0, 0x60, RZ, 0xfc, !PT ;  /* 0x0000006000267812 */ /* 0x000fe400078efcff */
[----:B---3--:R-:W-:Y:S02]  /*0ed0*/  CS2R R10, SRZ ;  /* 0x00000000000a7805 */ /* 0x008fe4000001ff00 */
[----:B------:R-:W-:Y:S02]  /*0ee0*/  ISETP.LT.AND P3, PT, R34, 0x1000, !P0 ;  /* 0x000010002200780c */ /* 0x000fe40004761270 */
[----:B------:R-:W-:Y:S02]  /*0ef0*/  CS2R R12, SRZ ;  /* 0x00000000000c7805 */ /* 0x000fe4000001ff00 */
[----:B------:R-:W-:-:S02]  /*0f00*/  ISETP.LT.AND P0, PT, R38, 0x1000, !P0 ;  /* 0x000010002600780c */ /* 0x000fc40004701270 */
[----:B------:R-:W-:-:S07]  /*0f10*/  CS2R R14, SRZ ;  /* 0x00000000000e7805 */ /* 0x000fce000001ff00 */
[----:B------:R-:W3:Y:S04]  /*0f20*/  @P3 LDG.E.EL.128 R8, desc[UR16][R32.64] ;  /* 0x0000001020083981 */ /* 0x000ee8000c2e1d00 */
[----:B------:R5:W3:Y:S01]  /*0f30*/  @P0 LDG.E.EL.128 R12, desc[UR16][R32.64] ;  /* 0x00000010200c0981 */ /* 0x000ae2000c2e1d00 */
[----:B------:R-:W-:Y:S01]  /*0f40*/  SHF.R.U32.HI R22, RZ, 0x3, R21 ;  /* 0x00000003ff167819 */ /* 0x000fe20000011615 */
[----:B------:R-:W-:Y:S01]  /*0f50*/  IMAD.SHL.U32 R21, R20, 0x4, RZ ;  /* 0x0000000414157824 */ /* 0x000fe200078e00ff */
[----:B------:R-:W-:Y:S01]  /*0f60*/  LOP3.LUT R2, R2, 0x38, RZ, 0xc0, !PT ;  /* 0x0000003802027812 */ /* 0x000fe200078ec0ff */
[--C-:B------:R-:W-:Y:S01]  /*0f70*/  IMAD R37, R34, 0x40, R3.reuse ;  /* 0x0000004022257824 */ /* 0x100fe200078e0203 */
[----:B------:R-:W-:Y:S01]  /*0f80*/  SGXT.U32 R20, R22, 0x2 ;  /* 0x000000021614781a */ /* 0x000fe20000000000 */
[----:B------:R-:W-:-:S02]  /*0f90*/  IMAD R36, R0, 0x40, R3 ;  /* 0x0000004000247824 */ /* 0x000fc400078e0203 */
[--C-:B------:R-:W-:Y:S01]  /*0fa0*/  IMAD R0, R40, 0x40, R3.reuse ;  /* 0x0000004028007824 */ /* 0x100fe200078e0203 */
[----:B------:R-:W-:Y:S01]  /*0fb0*/  LOP3.LUT R21, R21, R20, RZ, 0xfc, !PT ;  /* 0x0000001415157212 */ /* 0x000fe200078efcff */
[----:B------:R-:W-:-:S04]  /*0fc0*/  IMAD R3, R38, 0x40, R3 ;  /* 0x0000004026037824 */ /* 0x000fc800078e0203 */
[----:B------:R-:W-:-:S05]  /*0fd0*/  IMAD R2, R21, 0x48, R2 ;  /* 0x0000004815027824 */ /* 0x000fca00078e0202 */
[----:B------:R-:W-:-:S05]  /*0fe0*/  LEA R2, R2, UR14, 0x2 ;  /* 0x0000000e02027c11 */ /* 0x000fca000f8e10ff */
[----:B------:R-:W2:Y:S04]  /*0ff0*/  LDS.128 R24, [R2] ;  /* 0x0000000002187984 */ /* 0x000ea80000000c00 */
[----:B------:R-:W2:Y:S04]  /*1000*/  LDS.128 R28, [R2+0x10] ;  /* 0x00001000021c7984 */ /* 0x000ea80000000c00 */
[----:B------:R-:W2:Y:S04]  /*1010*/  LDS.128 R20, [R2+0x2400] ;  /* 0x0024000002147984 */ /* 0x000ea80000000c00 */
[----:B-----5:R-:W5:Y:S01]  /*1020*/  LDS.128 R32, [R2+0x2410] ;  /* 0x0024100002207984 */ /* 0x020f620000000c00 */
[C---:B--2---:R-:W-:Y:S01]  /*1030*/  PRMT R38, R4.reuse, 0x7632, R38 ;  /* 0x0000763204267816 */ /* 0x044fe20000000026 */
[----:B------:R-:W-:Y:S01]  /*1040*/  IMAD.U32 R39, R4, 0x10000, RZ ;  /* 0x0001000004277824 */ /* 0x000fe200078e00ff */
[C---:B------:R-:W-:Y:S01]  /*1050*/  PRMT R4, R5.reuse, 0x7632, R4 ;  /* 0x0000763205047816 */ /* 0x040fe20000000004 */
[----:B------:R-:W-:Y:S01]  /*1060*/  IMAD.U32 R41, R5, 0x10000, RZ ;  /* 0x0001000005297824 */ /* 0x000fe200078e00ff */
[----:B------:R-:W-:Y:S01]  /*1070*/  PRMT R5, R6, 0x7632, R5 ;  /* 0x0000763206057816 */ /* 0x000fe20000000005 */
[----:B------:R-:W-:-:S02]  /*1080*/  IMAD.U32 R38, R38, 0x10000, RZ ;  /* 0x0001000026267824 */ /* 0x000fc400078e00ff */
[----:B-1----:R-:W-:Y:S01]  /*1090*/  FADD R24, R24, R39 ;  /* 0x0000002718187221 */ /* 0x002fe20000000000 */
[----:B------:R-:W-:Y:S01]  /*10a0*/  FADD R26, R26, R41 ;  /* 0x000000291a1a7221 */ /* 0x000fe20000000000 */
[----:B------:R-:W-:Y:S02]  /*10b0*/  IMAD.U32 R43, R6, 0x10000, RZ ;  /* 0x00010000062b7824 */ /* 0x000fe400078e00ff */
[----:B------:R-:W-:Y:S01]  /*10c0*/  FADD R41, R25, R38 ;  /* 0x0000002619297221 */ /* 0x000fe20000000000 */
[----:B------:R-:W-:Y:S01]  /*10d0*/  PRMT R6, R7, 0x7632, R6 ;  /* 0x0000763207067816 */ /* 0x000fe20000000006 */
[----:B------:R-:W-:Y:S01]  /*10e0*/  IMAD.U32 R38, R5, 0x10000, RZ ;  /* 0x0001000005267824 */ /* 0x000fe200078e00ff */
[----:B----4-:R-:W-:Y:S01]  /*10f0*/  PRMT R5, R17, 0x7632, R5 ;  /* 0x0000763211057816 */ /* 0x010fe20000000005 */
[----:B------:R-:W-:Y:S02]  /*1100*/  IMAD.U32 R4, R4, 0x10000, RZ ;  /* 0x0001000004047824 */ /* 0x000fe400078e00ff */
[----:B------:R-:W-:Y:S01]  /*1110*/  FADD R28, R28, R43 ;  /* 0x0000002b1c1c7221 */ /* 0x000fe20000000000 */
[----:B------:R-:W-:-:S02]  /*1120*/  IMAD.U32 R7, R7, 0x10000, RZ ;  /* 0x0001000007077824 */ /* 0x000fc400078e00ff */
[----:B------:R-:W-:Y:S01]  /*1130*/  FADD R29, R29, R38 ;  /* 0x000000261d1d7221 */ /* 0x000fe20000000000 */
[----:B------:R-:W-:Y:S02]  /*1140*/  IMAD.U32 R6, R6, 0x10000, RZ ;  /* 0x0001000006067824 */ /* 0x000fe400078e00ff */
[--C-:B------:R-:W-:Y:S01]  /*1150*/  FADD R25, R27, R4.reuse ;  /* 0x000000041b197221 */ /* 0x100fe20000000000 */
[----:B------:R-:W1:Y:S01]  /*1160*/  LDC.64 R38, c[0x0][0x228] ;  /* 0x00008a00ff267b82 */ /* 0x000e620000000a00 */
[----:B------:R-:W-:Y:S01]  /*1170*/  PRMT R4, R16, 0x7632, R4 ;  /* 0x0000763210047816 */ /* 0x000fe20000000004 */
[--C-:B------:R-:W-:Y:S01]  /*1180*/  FADD R27, R30, R7.reuse ;  /* 0x000000071e1b7221 */ /* 0x100fe20000000000 */
[--C-:B------:R-:W-:Y:S01]  /*1190*/  FADD R30, R31, R6.reuse ;  /* 0x000000061f1e7221 */ /* 0x100fe20000000000 */
[----:B------:R-:W-:Y:S01]  /*11a0*/  IMAD.U32 R31, R16, 0x10000, RZ ;  /* 0x00010000101f7824 */ /* 0x000fe200078e00ff */
[----:B------:R-:W-:Y:S01]  /*11b0*/  SHF.L.U32 R16, R5, 0x10, RZ ;  /* 0x0000001005107819 */ /* 0x000fe200000006ff */
[----:B------:R-:W-:Y:S01]  /*11c0*/  IMAD.U32 R4, R4, 0x10000, RZ ;  /* 0x0001000004047824 */ /* 0x000fe200078e00ff */
[C---:B------:R-:W-:Y:S01]  /*11d0*/  PRMT R6, R18.reuse, 0x7632, R6 ;  /* 0x0000763212067816 */ /* 0x040fe20000000006 */
[----:B------:R-:W-:Y:S01]  /*11e0*/  IMAD.U32 R43, R18, 0x10000, RZ ;  /* 0x00010000122b7824 */ /* 0x000fe200078e00ff */
[----:B------:R-:W-:Y:S01]  /*11f0*/  PRMT R7, R19, 0x7632, R7 ;  /* 0x0000763213077816 */ /* 0x000fe20000000007 */
[----:B------:R-:W-:Y:S01]  /*1200*/  FADD R23, R23, R16 ;  /* 0x0000001017177221 */ /* 0x000fe20000000000 */
[----:B------:R-:W-:-:S02]  /*1210*/  IMAD.U32 R17, R17, 0x10000, RZ ;  /* 0x0001000011117824 */ /* 0x000fc400078e00ff */
[----:B------:R-:W-:Y:S01]  /*1220*/  FADD R21, R21, R4 ;  /* 0x0000000415157221 */ /* 0x000fe20000000000 */
[----:B------:R-:W-:Y:S02]  /*1230*/  IMAD.U32 R19, R19, 0x10000, RZ ;  /* 0x0001000013137824 */ /* 0x000fe400078e00ff */
[----:B------:R-:W-:Y:S01]  /*1240*/  FADD R20, R20, R31 ;  /* 0x0000001f14147221 */ /* 0x000fe20000000000 */
[----:B------:R-:W-:Y:S02]  /*1250*/  IMAD.U32 R16, R6, 0x10000, RZ ;  /* 0x0001000006107824 */ /* 0x000fe400078e00ff */
[----:B------:R-:W-:Y:S01]  /*1260*/  FADD R22, R22, R17 ;  /* 0x0000001116167221 */ /* 0x000fe20000000000 */
[----:B------:R-:W-:Y:S02]  /*1270*/  IMAD.U32 R18, R7, 0x10000, RZ ;  /* 0x0001000007127824 */ /* 0x000fe400078e00ff */
[----:B-----5:R-:W-:Y:S01]  /*1280*/  FADD R31, R34, R19 ;  /* 0x00000013221f7221 */ /* 0x020fe20000000000 */
[----:B------:R-:W2:Y:S01]  /*1290*/  LDS.128 R4, [R2+0x4800] ;  /* 0x0048000002047984 */ /* 0x000ea20000000c00 */
[----:B------:R-:W-:Y:S01]  /*12a0*/  FADD R33, R33, R16 ;  /* 0x0000001021217221 */ /* 0x000fe20000000000 */
[----:B------:R-:W-:Y:S01]  /*12b0*/  FADD R34, R35, R18 ;  /* 0x0000001223227221 */ /* 0x000fe20000000000 */
[----:B------:R-:W-:Y:S01]  /*12c0*/  FADD R32, R32, R43 ;  /* 0x0000002b20207221 */ /* 0x000fe20000000000 */
[----:B------:R-:W4:Y:S01]  /*12d0*/  LDS.128 R16, [R2+0x4810] ;  /* 0x0048100002107984 */ /* 0x000f220000000c00 */
[----:B------:R-:W-:Y:S01]  /*12e0*/  F2FP.BF16.F32.PACK_AB R25, R25, R26 ;  /* 0x0000001a1919723e */ /* 0x000fe200000010ff */
[----:B-1----:R-:W-:Y:S01]  /*12f0*/  IMAD.WIDE R42, R0, 0x2, R38 ;  /* 0x00000002002a7825 */ /* 0x002fe200078e0226 */
[----:B------:R-:W-:-:S02]  /*1300*/  F2FP.BF16.F32.PACK_AB R26, R29, R28 ;  /* 0x0000001c1d1a723e */ /* 0x000fc400000010ff */
[----:B------:R-:W-:Y:S01]  /*1310*/  F2FP.BF16.F32.PACK_AB R27, R30, R27 ;  /* 0x0000001b1e1b723e */ /* 0x000fe200000010ff */
[----:B---3--:R-:W-:Y:S01]  /*1320*/  IMAD.U32 R45, R8, 0x10000, RZ ;  /* 0x00010000082d7824 */ /* 0x008fe200078e00ff */
[----:B------:R-:W-:Y:S01]  /*1330*/  F2FP.BF16.F32.PACK_AB R24, R41, R24 ;  /* 0x000000182918723e */ /* 0x000fe200000010ff */
[--C-:B------:R-:W-:Y:S01]  /*1340*/  IMAD.WIDE R40, R36, 0x2, R38.reuse ;  /* 0x0000000224287825 */ /* 0x100fe200078e0226 */
[----:B------:R-:W-:Y:S02]  /*1350*/  F2FP.BF16.F32.PACK_AB R28, R21, R20 ;  /* 0x00000014151c723e */ /* 0x000fe400000010ff */
[----:B------:R-:W-:Y:S01]  /*1360*/  F2FP.BF16.F32.PACK_AB R29, R23, R22 ;  /* 0x00000016171d723e */ /* 0x000fe200000010ff */
[----:B------:R-:W-:Y:S01]  /*1370*/  IMAD.U32 R47, R9, 0x10000, RZ ;  /* 0x00010000092f7824 */ /* 0x000fe200078e00ff */
[----:B------:R-:W-:Y:S01]  /*1380*/  F2FP.BF16.F32.PACK_AB R30, R33, R32 ;  /* 0x00000020211e723e */ /* 0x000fe200000010ff */
[----:B------:R-:W1:Y:S01]  /*1390*/  LDS.128 R20, [R2+0x6c00] ;  /* 0x006c000002147984 */ /* 0x000e620000000c00 */
[----:B------:R-:W-:Y:S01]  /*13a0*/  F2FP.BF16.F32.PACK_AB R31, R34, R31 ;  /* 0x0000001f221f723e */ /* 0x000fe200000010ff */
[----:B------:R-:W-:Y:S01]  /*13b0*/  IMAD.WIDE R32, R37, 0x2, R38 ;  /* 0x0000000225207825 */ /* 0x000fe200078e0226 */
[----:B------:R-:W-:Y:S01]  /*13c0*/  PRMT R0, R8, 0x7632, R0 ;  /* 0x0000763208007816 */ /* 0x000fe20000000000 */
[----:B------:R-:W-:Y:S01]  /*13d0*/  @P1 STG.E.128 desc[UR16][R40.64], R24 ;  /* 0x0000001828001986 */ /* 0x000fe2000c101d10 */
[----:B------:R-:W-:Y:S01]  /*13e0*/  PRMT R8, R10, 0x7632, R8 ;  /* 0x000076320a087816 */ /* 0x000fe20000000008 */
[----:B------:R-:W-:Y:S01]  /*13f0*/  IMAD.WIDE R34, R3, 0x2, R38 ;  /* 0x0000000203227825 */ /* 0x000fe200078e0226 */
[----:B------:R-:W-:Y:S01]  /*1400*/  PRMT R3, R9, 0x7632, R3 ;  /* 0x0000763209037816 */ /* 0x000fe20000000003 */
[----:B------:R3:W5:Y:S01]  /*1410*/  LDS.128 R36, [R2+0x6c10] ;  /* 0x006c100002247984 */ /* 0x0007620000000c00 */
[----:B------:R-:W-:Y:S01]  /*1420*/  PRMT R9, R11, 0x7632, R9 ;  /* 0x000076320b097816 */ /* 0x000fe20000000009 */
[----:B------:R-:W-:-:S02]  /*1430*/  IMAD.U32 R0, R0, 0x10000, RZ ;  /* 0x0001000000007824 */ /* 0x000fc400078e00ff */
[----:B------:R-:W-:Y:S01]  /*1440*/  IMAD.U32 R51, R11, 0x10000, RZ ;  /* 0x000100000b337824 */ /* 0x000fe200078e00ff */
[----:B------:R-:W-:Y:S01]  /*1450*/  PRMT R11, R14, 0x7632, R11 ;  /* 0x000076320e0b7816 */ /* 0x000fe2000000000b */
[----:B------:R-:W-:Y:S01]  /*1460*/  IMAD.U32 R49, R10, 0x10000, RZ ;  /* 0x000100000a317824 */ /* 0x000fe200078e00ff */
[----:B------:R-:W-:Y:S01]  /*1470*/  PRMT R10, R12, 0x7632, R10 ;  /* 0x000076320c0a7816 */ /* 0x000fe2000000000a */
[----:B------:R-:W-:Y:S01]  /*1480*/  IMAD.U32 R8, R8, 0x10000, RZ ;  /* 0x0001000008087824 */ /* 0x000fe200078e00ff */
[C---:B---3--:R-:W-:Y:S01]  /*1490*/  PRMT R2, R13.reuse, 0x7632, R2 ;  /* 0x000076320d027816 */ /* 0x048fe20000000002 */
[----:B------:R-:W-:Y:S01]  /*14a0*/  IMAD.U32 R13, R13, 0x10000, RZ ;  /* 0x000100000d0d7824 */ /* 0x000fe200078e00ff */
[----:B------:R3:W-:Y:S01]  /*14b0*/  @P2 STG.E.128 desc[UR16][R42.64], R28 ;  /* 0x0000001c2a002986 */ /* 0x0007e2000c101d10 */
[----:B------:R-:W-:Y:S02]  /*14c0*/  IMAD.U32 R10, R10, 0x10000, RZ ;  /* 0x000100000a0a7824 */ /* 0x000fe400078e00ff */
[----:B------:R-:W-:-:S02]  /*14d0*/  IMAD.U32 R27, R14, 0x10000, RZ ;  /* 0x000100000e1b7824 */ /* 0x000fc400078e00ff */
[----:B--2---:R-:W-:Y:S01]  /*14e0*/  FADD R5, R5, R0 ;  /* 0x0000000005057221 */ /* 0x004fe20000000000 */
[----:B------:R-:W-:Y:S02]  /*14f0*/  IMAD.U32 R14, R3, 0x10000, RZ ;  /* 0x00010000030e7824 */ /* 0x000fe400078e00ff */
[----:B------:R-:W-:Y:S01]  /*1500*/  FADD R4, R4, R45 ;  /* 0x0000002d04047221 */ /* 0x000fe20000000000 */
[----:B------:R-:W-:Y:S02]  /*1510*/  IMAD.U32 R0, R9, 0x10000, RZ ;  /* 0x0001000009007824 */ /* 0x000fe400078e00ff */
[----:B------:R-:W-:Y:S01]  /*1520*/  FADD R6, R6, R47 ;  /* 0x0000002f06067221 */ /* 0x000fe20000000000 */
[----:B------:R-:W-:Y:S01]  /*1530*/  IMAD.U32 R25, R12, 0x10000, RZ ;  /* 0x000100000c197824 */ /* 0x000fe200078e00ff */
[----:B------:R-:W-:Y:S01]  /*1540*/  PRMT R12, R15, 0x7632, R12 ;  /* 0x000076320f0c7816 */ /* 0x000fe2000000000c */
[----:B------:R-:W-:Y:S01]  /*1550*/  FADD R7, R7, R14 ;  /* 0x0000000e07077221 */ /* 0x000fe20000000000 */
[----:B----4-:R-:W-:Y:S01]  /*1560*/  FADD R16, R16, R49 ;  /* 0x0000003110107221 */ /* 0x010fe20000000000 */
[----:B------:R-:W-:Y:S01]  /*1570*/  FADD R18, R18, R51 ;  /* 0x0000003312127221 */ /* 0x000fe20000000000 */
[----:B------:R-:W-:Y:S01]  /*1580*/  FADD R17, R17, R8 ;  /* 0x0000000811117221 */ /* 0x000fe20000000000 */
[----:B------:R-:W-:Y:S01]  /*1590*/  FADD R19, R19, R0 ;  /* 0x0000000013137221 */ /* 0x000fe20000000000 */
[----:B------:R-:W-:Y:S01]  /*15a0*/  F2FP.BF16.F32.PACK_AB R4, R5, R4 ;  /* 0x000000040504723e */ /* 0x000fe200000010ff */
[----:B------:R-:W-:Y:S01]  /*15b0*/  IMAD.U32 R15, R15, 0x10000, RZ ;  /* 0x000100000f0f7824 */ /* 0x000fe200078e00ff */
[----:B------:R-:W-:Y:S01]  /*15c0*/  F2FP.BF16.F32.PACK_AB R5, R7, R6 ;  /* 0x000000060705723e */ /* 0x000fe200000010ff */
[----:B------:R-:W-:Y:S01]  /*15d0*/  IMAD.U32 R2, R2, 0x10000, RZ ;  /* 0x0001000002027824 */ /* 0x000fe200078e00ff */
[----:B------:R-:W-:Y:S01]  /*15e0*/  F2FP.BF16.F32.PACK_AB R6, R17, R16 ;  /* 0x000000101106723e */ /* 0x000fe200000010ff */
[----:B------:R-:W-:Y:S01]  /*15f0*/  IMAD.U32 R0, R11, 0x10000, RZ ;  /* 0x000100000b007824 */ /* 0x000fe200078e00ff */
[----:B------:R-:W-:Y:S01]  /*1600*/  F2FP.BF16.F32.PACK_AB R7, R19, R18 ;  /* 0x000000121307723e */ /* 0x000fe200000010ff */
[----:B------:R-:W-:-:S02]  /*1610*/  IMAD.U32 R12, R12, 0x10000, RZ ;  /* 0x000100000c0c7824 */ /* 0x000fc400078e00ff */
[----:B-1----:R-:W-:Y:S01]  /*1620*/  FADD R20, R20, R25 ;  /* 0x0000001914147221 */ /* 0x002fe20000000000 */
[----:B------:R-:W-:Y:S01]  /*1630*/  FADD R21, R21, R10 ;  /* 0x0000000a15157221 */ /* 0x000fe20000000000 */
[----:B------:R-:W-:Y:S01]  /*1640*/  FADD R13, R22, R13 ;  /* 0x0000000d160d7221 */ /* 0x000fe20000000000 */
[----:B------:R-:W-:Y:S01]  /*1650*/  FADD R2, R23, R2 ;  /* 0x0000000217027221 */ /* 0x000fe20000000000 */
[----:B------:R3:W-:Y:S01]  /*1660*/  @P3 STG.E.128 desc[UR16][R32.64], R4 ;  /* 0x0000000420003986 */ /* 0x0007e2000c101d10 */
[----:B-----5:R-:W-:Y:S01]  /*1670*/  FADD R27, R36, R27 ;  /* 0x0000001b241b7221 */ /* 0x020fe20000000000 */
[----:B------:R-:W-:Y:S01]  /*1680*/  FADD R15, R38, R15 ;  /* 0x0000000f260f7221 */ /* 0x000fe20000000000 */
[----:B------:R-:W-:Y:S01]  /*1690*/  FADD R0, R37, R0 ;  /* 0x0000000025007221 */ /* 0x000fe20000000000 */
[----:B------:R-:W-:Y:S01]  /*16a0*/  FADD R12, R39, R12 ;  /* 0x0000000c270c7221 */ /* 0x000fe20000000000 */
[----:B------:R-:W-:Y:S02]  /*16b0*/  F2FP.BF16.F32.PACK_AB R20, R21, R20 ;  /* 0x000000141514723e */ /* 0x000fe400000010ff */
[----:B------:R-:W-:-:S02]  /*16c0*/  F2FP.BF16.F32.PACK_AB R21, R2, R13 ;  /* 0x0000000d0215723e */ /* 0x000fc400000010ff */
[----:B------:R-:W-:Y:S02]  /*16d0*/  F2FP.BF16.F32.PACK_AB R22, R0, R27 ;  /* 0x0000001b0016723e */ /* 0x000fe400000010ff */
[----:B------:R-:W-:Y:S01]  /*16e0*/  F2FP.BF16.F32.PACK_AB R23, R12, R15 ;  /* 0x0000000f0c17723e */ /* 0x000fe200000010ff */
[----:B------:R-:W-:Y:S06]  /*16f0*/  @!P0 EXIT ;  /* 0x000000000000894d */ /* 0x000fec0003800000 */
[----:B------:R-:W-:Y:S01]  /*1700*/  STG.E.128 desc[UR16][R34.64], R20 ;  /* 0x0000001422007986 */ /* 0x000fe2000c101d10 */
[----:B------:R-:W-:Y:S05]  /*1710*/  EXIT ;  /* 0x000000000000794d */ /* 0x000fea0003800000 */
.L_x_1:
[----:B------:R-:W-:-:S00]  /*1720*/  BRA `(.L_x_1) ;  /* 0xfffffffc00fc7947 */ /* 0x000fc0000383ffff */
[----:B------:R-:W-:-:S00]  /*1730*/  NOP ;  /* 0x0000000000007918 */ /* 0x000fc00000000000 */
        /* <DEDUP_REMOVED lines=12> */
.L_x_2:


//--------------------- .nv.shared.triton_mm      --------------------------
	.section	.nv.shared.triton_mm,"aw",@nobits
	.sectionflags	@""
	.align	16
	.zero		1024


//--------------------- .nv.constant0.triton_mm   --------------------------
	.section	.nv.constant0.triton_mm,"a",@progbits
	.sectionflags	@""
	.align	4
.nv.constant0.triton_mm:
	.zero		560
